	.headerflags	@"EF_CUDA_TEXMODE_UNIFIED EF_CUDA_64BIT_ADDRESS EF_CUDA_SM89 EF_CUDA_VIRTUAL_SM(EF_CUDA_SM89)"
	.elftype	@"ET_EXEC"


//--------------------- .nv.info                  --------------------------
	.section	.nv.info,"",@"SHT_CUDA_INFO"
	.align	4


	//----- nvinfo : EIATTR_REGCOUNT
	.align		4
        /*0000*/ 	.byte	0x04, 0x2f
        /*0002*/ 	.short	(.L_1 - .L_0)
	.align		4
.L_0:
        /*0004*/ 	.word	index@(triton__0d1d2d3de)
        /*0008*/ 	.word	0x0000001c


	//----- nvinfo : EIATTR_MAX_STACK_SIZE
	.align		4
.L_1:
        /*000c*/ 	.byte	0x04, 0x23
        /*000e*/ 	.short	(.L_3 - .L_2)
	.align		4
.L_2:
        /*0010*/ 	.word	index@(triton__0d1d2d3de)
        /*0014*/ 	.word	0x00000000


	//----- nvinfo : EIATTR_MIN_STACK_SIZE
	.align		4
.L_3:
        /*0018*/ 	.byte	0x04, 0x12
        /*001a*/ 	.short	(.L_5 - .L_4)
	.align		4
.L_4:
        /*001c*/ 	.word	index@(triton__0d1d2d3de)
        /*0020*/ 	.word	0x00000000


	//----- nvinfo : EIATTR_FRAME_SIZE
	.align		4
.L_5:
        /*0024*/ 	.byte	0x04, 0x11
        /*0026*/ 	.short	(.L_7 - .L_6)
	.align		4
.L_6:
        /*0028*/ 	.word	index@(triton__0d1d2d3de)
        /*002c*/ 	.word	0x00000000
.L_7:


//--------------------- .nv.info.triton__0d1d2d3de --------------------------
	.section	.nv.info.triton__0d1d2d3de,"",@"SHT_CUDA_INFO"
	.align	4


	//----- nvinfo : EIATTR_CUDA_API_VERSION
	.align		4
        /*0000*/ 	.byte	0x04, 0x37
        /*0002*/ 	.short	(.L_9 - .L_8)
.L_8:
        /*0004*/ 	.word	0x0000007b


	//----- nvinfo : EIATTR_PARAM_CBANK
	.align		4
.L_9:
        /*0008*/ 	.byte	0x04, 0x0a
        /*000a*/ 	.short	(.L_11 - .L_10)
	.align		4
.L_10:
        /*000c*/ 	.word	index@(.nv.constant0.triton__0d1d2d3de)
        /*0010*/ 	.short	0x0160
        /*0012*/ 	.short	0x001c


	//----- nvinfo : EIATTR_CBANK_PARAM_SIZE
	.align		4
.L_11:
        /*0014*/ 	.byte	0x03, 0x19
        /*0016*/ 	.short	0x001c


	//----- nvinfo : EIATTR_KPARAM_INFO
	.align		4
        /*0018*/ 	.byte	0x04, 0x17
        /*001a*/ 	.short	(.L_13 - .L_12)
.L_12:
        /*001c*/ 	.word	0x00000000
        /*0020*/ 	.short	0x0003
        /*0022*/ 	.short	0x0018
        /*0024*/ 	.byte	0x00, 0xf0, 0x11, 0x00


	//----- nvinfo : EIATTR_KPARAM_INFO
	.align		4
.L_13:
        /*0028*/ 	.byte	0x04, 0x17
        /*002a*/ 	.short	(.L_15 - .L_14)
.L_14:
        /*002c*/ 	.word	0x00000000
        /*0030*/ 	.short	0x0002
        /*0032*/ 	.short	0x0010
        /*0034*/ 	.byte	0x00, 0xf0, 0x21, 0x00


	//----- nvinfo : EIATTR_KPARAM_INFO
	.align		4
.L_15:
        /*0038*/ 	.byte	0x04, 0x17
        /*003a*/ 	.short	(.L_17 - .L_16)
.L_16:
        /*003c*/ 	.word	0x00000000
        /*0040*/ 	.short	0x0001
        /*0042*/ 	.short	0x0008
        /*0044*/ 	.byte	0x00, 0xf0, 0x21, 0x00


	//----- nvinfo : EIATTR_KPARAM_INFO
	.align		4
.L_17:
        /*0048*/ 	.byte	0x04, 0x17
        /*004a*/ 	.short	(.L_19 - .L_18)
.L_18:
        /*004c*/ 	.word	0x00000000
        /*0050*/ 	.short	0x0000
        /*0052*/ 	.short	0x0000
        /*0054*/ 	.byte	0x00, 0xf0, 0x21, 0x00


	//----- nvinfo : EIATTR_MAXREG_COUNT
	.align		4
.L_19:
        /*0058*/ 	.byte	0x03, 0x1b
        /*005a*/ 	.short	0x00ff


	//----- nvinfo : EIATTR_EXIT_INSTR_OFFSETS
	.align		4
        /*005c*/ 	.byte	0x04, 0x1c
        /*005e*/ 	.short	(.L_21 - .L_20)


	//   ....[0]....
.L_20:
        /*0060*/ 	.word	0x00000450


	//   ....[1]....
        /*0064*/ 	.word	0x00000470


	//----- nvinfo : EIATTR_MAX_THREADS
	.align		4
.L_21:
        /*0068*/ 	.byte	0x04, 0x05
        /*006a*/ 	.short	(.L_23 - .L_22)
.L_22:
        /*006c*/ 	.word	0x00000080
        /*0070*/ 	.word	0x00000001
        /*0074*/ 	.word	0x00000001
.L_23:


//--------------------- .nv.rel.action            --------------------------
	.section	.nv.rel.action,"",@"SHT_CUDA_RELOCINFO"
	.align	8
	.sectionentsize	8
        /*0000*/ 	.byte	0x73, 0x00, 0x00, 0x00, 0x00, 0x00, 0x00, 0x00, 0x00, 0x00, 0x00, 0x11, 0x25, 0x00, 0x05, 0x36


//--------------------- .nv.constant0.triton__0d1d2d3de --------------------------
	.section	.nv.constant0.triton__0d1d2d3de,"a",@progbits
	.align	4
.nv.constant0.triton__0d1d2d3de:
	.zero		380


//--------------------- .text.triton__0d1d2d3de   --------------------------
	.section	.text.triton__0d1d2d3de,"ax",@progbits
	.sectioninfo	@"SHI_REGISTERS=28"
	.align	128
        .global         triton__0d1d2d3de
        .type           triton__0d1d2d3de,@function
        .size           triton__0d1d2d3de,(.L_x_1 - triton__0d1d2d3de)
        .other          triton__0d1d2d3de,@"STO_CUDA_ENTRY STV_DEFAULT"
triton__0d1d2d3de:
.text.triton__0d1d2d3de:
[----:B------:R-:W-:-:S02]  /*0000*/  MOV R1, c[0x0][0x28] ;  /* 0x00000a0000017a02 */ /* 0x000fc40000000f00 */
[----:B------:R-:W0:Y:S01]  /*0010*/  S2R R0, SR_TID.X ;  /* 0x0000000000007919 */ /* 0x000e220000002100 */
[----:B------:R-:W-:Y:S01]  /*0020*/  MOV R19, 0x2 ;  /* 0x0000000200137802 */ /* 0x000fe20000000f00 */
[----:B------:R-:W-:Y:S01]  /*0030*/  CS2R R4, SRZ ;  /* 0x0000000000047805 */ /* 0x000fe2000001ff00 */
[----:B------:R-:W-:Y:S01]  /*0040*/  CS2R R6, SRZ ;  /* 0x0000000000067805 */ /* 0x000fe2000001ff00 */
[----:B------:R-:W1:Y:S01]  /*0050*/  S2R R3, SR_CTAID.X ;  /* 0x0000000000037919 */ /* 0x000e620000002500 */
[----:B------:R-:W-:Y:S01]  /*0060*/  CS2R R12, SRZ ;  /* 0x00000000000c7805 */ /* 0x000fe2000001ff00 */
[----:B------:R-:W-:Y:S01]  /*0070*/  ULDC.64 UR4, c[0x0][0x118] ;  /* 0x0000460000047ab9 */ /* 0x000fe20000000a00 */
[----:B0-----:R-:W-:-:S04]  /*0080*/  SHF.L.U32 R0, R0, 0x3, RZ ;  /* 0x0000000300007819 */ /* 0x001fc800000006ff */
[----:B------:R-:W-:-:S04]  /*0090*/  LOP3.LUT R0, R0, 0x3f8, RZ, 0xc0, !PT ;  /* 0x000003f800007812 */ /* 0x000fc800078ec0ff */
[----:B-1----:R-:W-:-:S04]  /*00a0*/  LEA R0, R3, R0, 0xa ;  /* 0x0000000003007211 */ /* 0x002fc800078e50ff */
[C---:B------:R-:W-:Y:S01]  /*00b0*/  ISETP.GE.AND P0, PT, R0.reuse, 0x1220a00, PT ;  /* 0x01220a000000780c */ /* 0x040fe20003f06270 */
[----:B------:R-:W-:-:S05]  /*00c0*/  IMAD.HI R2, R0, 0x66666667, RZ ;  /* 0x6666666700027827 */ /* 0x000fca00078e02ff */
[----:B------:R-:W-:-:S04]  /*00d0*/  SHF.R.U32.HI R3, RZ, 0x1f, R2 ;  /* 0x0000001fff037819 */ /* 0x000fc80000011602 */
[----:B------:R-:W-:-:S05]  /*00e0*/  LEA.HI.SX32 R3, R2, R3, 0x19 ;  /* 0x0000000302037211 */ /* 0x000fca00078fcaff */
[----:B------:R-:W-:Y:S01]  /*00f0*/  IMAD R3, R3, -0x140, R0 ;  /* 0xfffffec003037824 */ /* 0x000fe200078e0200 */
[----:B------:R-:W-:-:S03]  /*0100*/  CS2R R14, SRZ ;  /* 0x00000000000e7805 */ /* 0x000fc6000001ff00 */
[----:B------:R-:W-:-:S04]  /*0110*/  IMAD.WIDE R16, R3, R19, c[0x0][0x168] ;  /* 0x00005a0003107625 */ /* 0x000fc800078e0213 */
[CC--:B------:R-:W-:Y:S01]  /*0120*/  IMAD.WIDE R2, R0.reuse, R19.reuse, c[0x0][0x160] ;  /* 0x0000580000027625 */ /* 0x0c0fe200078e0213 */
[----:B------:R-:W2:Y:S01]  /*0130*/  @!P0 LDG.E.EL.128 R4, [R16.64] ;  /* 0x0000000410048981 */ /* 0x000ea2000c2e1d00 */
[----:B------:R-:W-:Y:S01]  /*0140*/  CS2R R8, SRZ ;  /* 0x0000000000087805 */ /* 0x000fe2000001ff00 */
[----:B------:R-:W-:Y:S02]  /*0150*/  CS2R R10, SRZ ;  /* 0x00000000000a7805 */ /* 0x000fe4000001ff00 */
[----:B------:R-:W3:Y:S01]  /*0160*/  @!P0 LDG.E.128 R12, [R2.64] ;  /* 0x00000004020c8981 */ /* 0x000ee2000c1e1d00 */
[----:B------:R-:W-:-:S05]  /*0170*/  IMAD.WIDE R18, R0, R19, c[0x0][0x170] ;  /* 0x00005c0000127625 */ /* 0x000fca00078e0213 */
[----:B------:R0:W4:Y:S01]  /*0180*/  @!P0 LDG.E.128 R8, [R18.64] ;  /* 0x0000000412088981 */ /* 0x000122000c1e1d00 */
[--C-:B--2---:R-:W-:Y:S02]  /*0190*/  HADD2.F32 R16, -RZ, R5.reuse.H0_H0 ;  /* 0x20000005ff107230 */ /* 0x104fe40000004100 */
[----:B------:R-:W-:Y:S02]  /*01a0*/  HADD2.F32 R17, -RZ, R5.H1_H1 ;  /* 0x30000005ff117230 */ /* 0x000fe40000004100 */
[--C-:B------:R-:W-:Y:S02]  /*01b0*/  HADD2.F32 R20, -RZ, R7.reuse.H0_H0 ;  /* 0x20000007ff147230 */ /* 0x100fe40000004100 */
[----:B------:R-:W-:Y:S02]  /*01c0*/  HADD2.F32 R25, -RZ, R7.H1_H1 ;  /* 0x30000007ff197230 */ /* 0x000fe40000004100 */
[--C-:B------:R-:W-:Y:S02]  /*01d0*/  HADD2.F32 R5, -RZ, R4.reuse.H0_H0 ;  /* 0x20000004ff057230 */ /* 0x100fe40000004100 */
[----:B------:R-:W-:-:S02]  /*01e0*/  HADD2.F32 R7, -RZ, R4.H1_H1 ;  /* 0x30000004ff077230 */ /* 0x000fc40000004100 */
[--C-:B------:R-:W-:Y:S02]  /*01f0*/  HADD2.F32 R21, -RZ, R6.reuse.H0_H0 ;  /* 0x20000006ff157230 */ /* 0x100fe40000004100 */
[----:B------:R-:W-:Y:S02]  /*0200*/  HADD2.F32 R23, -RZ, R6.H1_H1 ;  /* 0x30000006ff177230 */ /* 0x000fe40000004100 */
[--C-:B---3--:R-:W-:Y:S02]  /*0210*/  HADD2.F32 R0, -RZ, R13.reuse.H1_H1 ;  /* 0x3000000dff007230 */ /* 0x108fe40000004100 */
[----:B------:R-:W-:Y:S02]  /*0220*/  HADD2.F32 R4, -RZ, R12.H0_H0 ;  /* 0x2000000cff047230 */ /* 0x000fe40000004100 */
[----:B------:R-:W-:Y:S01]  /*0230*/  HADD2.F32 R13, -RZ, R13.H0_H0 ;  /* 0x2000000dff0d7230 */ /* 0x000fe20000004100 */
[----:B------:R-:W-:Y:S01]  /*0240*/  FADD R0, R0, R17 ;  /* 0x0000001100007221 */ /* 0x000fe20000000000 */
[----:B------:R-:W-:Y:S01]  /*0250*/  HADD2.F32 R6, -RZ, R14.H1_H1 ;  /* 0x3000000eff067230 */ /* 0x000fe20000004100 */
[----:B------:R-:W-:Y:S01]  /*0260*/  FADD R5, R4, R5 ;  /* 0x0000000504057221 */ /* 0x000fe20000000000 */
[----:B------:R-:W-:Y:S01]  /*0270*/  HADD2.F32 R12, -RZ, R12.H1_H1 ;  /* 0x3000000cff0c7230 */ /* 0x000fe20000004100 */
[----:B------:R-:W-:Y:S01]  /*0280*/  FADD R16, R13, R16 ;  /* 0x000000100d107221 */ /* 0x000fe20000000000 */
[--C-:B0-----:R-:W-:Y:S01]  /*0290*/  HADD2.F32 R18, -RZ, R15.reuse.H1_H1 ;  /* 0x3000000fff127230 */ /* 0x101fe20000004100 */
[----:B------:R-:W-:Y:S01]  /*02a0*/  FADD R23, R6, R23 ;  /* 0x0000001706177221 */ /* 0x000fe20000000000 */
[----:B------:R-:W-:Y:S01]  /*02b0*/  HADD2.F32 R14, -RZ, R14.H0_H0 ;  /* 0x2000000eff0e7230 */ /* 0x000fe20000004100 */
[----:B------:R-:W-:Y:S01]  /*02c0*/  FADD R7, R12, R7 ;  /* 0x000000070c077221 */ /* 0x000fe20000000000 */
[----:B------:R-:W-:Y:S01]  /*02d0*/  HADD2.F32 R15, -RZ, R15.H0_H0 ;  /* 0x2000000fff0f7230 */ /* 0x000fe20000004100 */
[----:B------:R-:W-:Y:S01]  /*02e0*/  FADD R25, R18, R25 ;  /* 0x0000001912197221 */ /* 0x000fe20000000000 */
[----:B----4-:R-:W-:Y:S01]  /*02f0*/  HADD2.F32 R4, -RZ, R8.H1_H1 ;  /* 0x30000008ff047230 */ /* 0x010fe20000004100 */
[----:B------:R-:W-:Y:S01]  /*0300*/  FADD R21, R14, R21 ;  /* 0x000000150e157221 */ /* 0x000fe20000000000 */
[----:B------:R-:W-:Y:S01]  /*0310*/  HADD2.F32 R13, -RZ, R9.H1_H1 ;  /* 0x30000009ff0d7230 */ /* 0x000fe20000004100 */
[----:B------:R-:W-:Y:S01]  /*0320*/  FADD R20, R15, R20 ;  /* 0x000000140f147221 */ /* 0x000fe20000000000 */
[----:B------:R-:W-:Y:S01]  /*0330*/  HADD2.F32 R6, -RZ, R10.H1_H1 ;  /* 0x3000000aff067230 */ /* 0x000fe20000004100 */
[----:B------:R-:W-:Y:S01]  /*0340*/  FADD R4, R4, R7 ;  /* 0x0000000704047221 */ /* 0x000fe20000000000 */
[----:B------:R-:W-:Y:S01]  /*0350*/  HADD2.F32 R12, -RZ, R11.H1_H1 ;  /* 0x3000000bff0c7230 */ /* 0x000fe20000004100 */
[----:B------:R-:W-:Y:S01]  /*0360*/  FADD R0, R13, R0 ;  /* 0x000000000d007221 */ /* 0x000fe20000000000 */
[----:B------:R-:W-:Y:S01]  /*0370*/  HADD2.F32 R8, -RZ, R8.H0_H0 ;  /* 0x20000008ff087230 */ /* 0x000fe20000004100 */
[----:B------:R-:W-:Y:S01]  /*0380*/  FADD R23, R6, R23 ;  /* 0x0000001706177221 */ /* 0x000fe20000000000 */
[----:B------:R-:W-:Y:S01]  /*0390*/  HADD2.F32 R9, -RZ, R9.H0_H0 ;  /* 0x20000009ff097230 */ /* 0x000fe20000004100 */
[----:B------:R-:W-:Y:S01]  /*03a0*/  FADD R12, R12, R25 ;  /* 0x000000190c0c7221 */ /* 0x000fe20000000000 */
[----:B------:R-:W-:Y:S01]  /*03b0*/  HADD2.F32 R10, -RZ, R10.H0_H0 ;  /* 0x2000000aff0a7230 */ /* 0x000fe20000004100 */
[----:B------:R-:W-:Y:S01]  /*03c0*/  FADD R5, R8, R5 ;  /* 0x0000000508057221 */ /* 0x000fe20000000000 */
[----:B------:R-:W-:Y:S01]  /*03d0*/  HADD2.F32 R11, -RZ, R11.H0_H0 ;  /* 0x2000000bff0b7230 */ /* 0x000fe20000004100 */
[----:B------:R-:W-:-:S02]  /*03e0*/  FADD R9, R9, R16 ;  /* 0x0000001009097221 */ /* 0x000fc40000000000 */
[----:B------:R-:W-:Y:S01]  /*03f0*/  FADD R10, R10, R21 ;  /* 0x000000150a0a7221 */ /* 0x000fe20000000000 */
[----:B------:R-:W-:Y:S01]  /*0400*/  F2FP.F16.F32.PACK_AB R8, R4, R5 ;  /* 0x000000050408723e */ /* 0x000fe200000000ff */
[----:B------:R-:W-:Y:S01]  /*0410*/  FADD R11, R11, R20 ;  /* 0x000000140b0b7221 */ /* 0x000fe20000000000 */
[----:B------:R-:W-:Y:S02]  /*0420*/  F2FP.F16.F32.PACK_AB R9, R0, R9 ;  /* 0x000000090009723e */ /* 0x000fe400000000ff */
[----:B------:R-:W-:Y:S02]  /*0430*/  F2FP.F16.F32.PACK_AB R10, R23, R10 ;  /* 0x0000000a170a723e */ /* 0x000fe400000000ff */
[----:B------:R-:W-:Y:S01]  /*0440*/  F2FP.F16.F32.PACK_AB R11, R12, R11 ;  /* 0x0000000b0c0b723e */ /* 0x000fe200000000ff */
[----:B------:R-:W-:Y:S06]  /*0450*/  @P0 EXIT ;  /* 0x000000000000094d */ /* 0x000fec0003800000 */
[----:B------:R-:W-:Y:S01]  /*0460*/  STG.E.128 [R2.64], R8 ;  /* 0x0000000802007986 */ /* 0x000fe2000c101d04 */
[----:B------:R-:W-:Y:S05]  /*0470*/  EXIT ;  /* 0x000000000000794d */ /* 0x000fea0003800000 */
.L_x_0:
[----:B------:R-:W-:-:S00]  /*0480*/  BRA `(.L_x_0) ;  /* 0xfffffff000007947 */ /* 0x000fc0000383ffff */
[----:B------:R-:W-:-:S00]  /*0490*/  NOP ;  /* 0x0000000000007918 */ /* 0x000fc00000000000 */
        /* <DEDUP_REMOVED lines=14> */
.L_x_1:
